//
// Generated by NVIDIA NVVM Compiler
//
// Compiler Build ID: CL-36424714
// Cuda compilation tools, release 13.0, V13.0.88
// Based on NVVM 20.0.0
//

.version 9.0
.target sm_100
.address_size 64

	// .globl	_Z4add2PdPKdS1_

.visible .entry _Z4add2PdPKdS1_(
	.param .u64 .ptr .align 1 _Z4add2PdPKdS1__param_0,
	.param .u64 .ptr .align 1 _Z4add2PdPKdS1__param_1,
	.param .u64 .ptr .align 1 _Z4add2PdPKdS1__param_2
)
{
	.reg .b64 	%rd<7>;
	.reg .b64 	%fd<4>;

	ld.param.u64 	%rd1, [_Z4add2PdPKdS1__param_0];
	ld.param.u64 	%rd2, [_Z4add2PdPKdS1__param_1];
	ld.param.u64 	%rd3, [_Z4add2PdPKdS1__param_2];
	cvta.to.global.u64 	%rd4, %rd1;
	cvta.to.global.u64 	%rd5, %rd3;
	cvta.to.global.u64 	%rd6, %rd2;
	ld.global.f64 	%fd1, [%rd6];
	ld.global.f64 	%fd2, [%rd5];
	add.f64 	%fd3, %fd1, %fd2;
	st.global.f64 	[%rd4], %fd3;
	ret;

}


// ===== COMPILED SASS (sm_100) =====

	.target	sm_100

	.elftype	@"ET_EXEC"


//--------------------- .note.nv.tkinfo           --------------------------
	.section	.note.nv.tkinfo,"",@"SHT_NOTE"
	.sectionflags	@"SHF_NOTE_NV_TKINFO"
	.tkinfo
        /*0018*/ 	.word	0x00000002
        /*0030*/ 	.string	""
        /*0030*/ 	.string	"ptxas"
        /*0030*/ 	.string	"Cuda compilation tools, release 13.0, V13.0.88"
        /*0030*/ 	.string	"Build cuda_13.0.r13.0/compiler.36424714_0"
        /*0030*/ 	.string	"-arch sm_100 -m 64 "



//--------------------- .note.nv.cuinfo           --------------------------
	.section	.note.nv.cuinfo,"",@"SHT_NOTE"
	.sectionflags	@"SHF_NOTE_NV_CUINFO"
        /*0018*/ 	.short	0x0002
        /*001a*/ 	.short	0x0064
        /*001c*/ 	.short	0x0082
	.zero		2


//--------------------- .nv.info                  --------------------------
	.section	.nv.info,"",@"SHT_CUDA_INFO"
	.align	4


	//----- nvinfo : EIATTR_REGCOUNT
	.align		4
        /*0000*/ 	.byte	0x04, 0x2f
        /*0002*/ 	.short	(.L_1 - .L_0)
	.align		4
.L_0:
        /*0004*/ 	.word	index@(_Z4add2PdPKdS1_)
        /*0008*/ 	.word	0x0000000c


	//----- nvinfo : EIATTR_FRAME_SIZE
	.align		4
.L_1:
        /*000c*/ 	.byte	0x04, 0x11
        /*000e*/ 	.short	(.L_3 - .L_2)
	.align		4
.L_2:
        /*0010*/ 	.word	index@(_Z4add2PdPKdS1_)
        /*0014*/ 	.word	0x00000000


	//----- nvinfo : EIATTR_MIN_STACK_SIZE
	.align		4
.L_3:
        /*0018*/ 	.byte	0x04, 0x12
        /*001a*/ 	.short	(.L_5 - .L_4)
	.align		4
.L_4:
        /*001c*/ 	.word	index@(_Z4add2PdPKdS1_)
        /*0020*/ 	.word	0x00000000
.L_5:


//--------------------- .nv.compat                --------------------------
	.section	.nv.compat,"",@"SHT_CUDA_COMPAT_INFO"
	.align	4
        /*0000*/ 	.byte	0x02, 0x09, 0x00, 0x00, 0x02, 0x02, 0x01, 0x00, 0x02, 0x05, 0x05, 0x00, 0x03, 0x07, 0x01, 0x01
        /*0010*/ 	.byte	0x02, 0x03, 0x00, 0x00, 0x02, 0x06, 0x01, 0x00, 0x04, 0x0b, 0x08, 0x00, 0x01, 0x00, 0x00, 0x00
        /*0020*/ 	.byte	0x00, 0x00, 0x00, 0x00


//--------------------- .nv.info._Z4add2PdPKdS1_  --------------------------
	.section	.nv.info._Z4add2PdPKdS1_,"",@"SHT_CUDA_INFO"
	.sectionflags	@""
	.align	4


	//----- nvinfo : EIATTR_CUDA_API_VERSION
	.align		4
        /*0000*/ 	.byte	0x04, 0x37
        /*0002*/ 	.short	(.L_7 - .L_6)
.L_6:
        /*0004*/ 	.word	0x00000082


	//----- nvinfo : EIATTR_KPARAM_INFO
	.align		4
.L_7:
        /*0008*/ 	.byte	0x04, 0x17
        /*000a*/ 	.short	(.L_9 - .L_8)
.L_8:
        /*000c*/ 	.word	0x00000000
        /*0010*/ 	.short	0x0002
        /*0012*/ 	.short	0x0010
        /*0014*/ 	.byte	0x00, 0xf5, 0x21, 0x00


	//----- nvinfo : EIATTR_KPARAM_INFO
	.align		4
.L_9:
        /*0018*/ 	.byte	0x04, 0x17
        /*001a*/ 	.short	(.L_11 - .L_10)
.L_10:
        /*001c*/ 	.word	0x00000000
        /*0020*/ 	.short	0x0001
        /*0022*/ 	.short	0x0008
        /*0024*/ 	.byte	0x00, 0xf5, 0x21, 0x00


	//----- nvinfo : EIATTR_KPARAM_INFO
	.align		4
.L_11:
        /*0028*/ 	.byte	0x04, 0x17
        /*002a*/ 	.short	(.L_13 - .L_12)
.L_12:
        /*002c*/ 	.word	0x00000000
        /*0030*/ 	.short	0x0000
        /*0032*/ 	.short	0x0000
        /*0034*/ 	.byte	0x00, 0xf5, 0x21, 0x00


	//----- nvinfo : EIATTR_SPARSE_MMA_MASK
	.align		4
.L_13:
        /*0038*/ 	.byte	0x03, 0x50
        /*003a*/ 	.short	0x0000


	//----- nvinfo : EIATTR_MAXREG_COUNT
	.align		4
        /*003c*/ 	.byte	0x03, 0x1b
        /*003e*/ 	.short	0x00ff


	//----- nvinfo : EIATTR_MERCURY_ISA_VERSION
	.align		4
        /*0040*/ 	.byte	0x03, 0x5f
        /*0042*/ 	.short	0x0101


	//----- nvinfo : EIATTR_VRC_CTA_INIT_COUNT
	.align		4
        /*0044*/ 	.byte	0x02, 0x4a
	.zero		1
	.zero		1


	//----- nvinfo : EIATTR_EXIT_INSTR_OFFSETS
	.align		4
        /*0048*/ 	.byte	0x04, 0x1c
        /*004a*/ 	.short	(.L_15 - .L_14)


	//   ....[0]....
.L_14:
        /*004c*/ 	.word	0x00000090


	//----- nvinfo : EIATTR_CBANK_PARAM_SIZE
	.align		4
.L_15:
        /*0050*/ 	.byte	0x03, 0x19
        /*0052*/ 	.short	0x0018


	//----- nvinfo : EIATTR_PARAM_CBANK
	.align		4
        /*0054*/ 	.byte	0x04, 0x0a
        /*0056*/ 	.short	(.L_17 - .L_16)
	.align		4
.L_16:
        /*0058*/ 	.word	index@(.nv.constant0._Z4add2PdPKdS1_)
        /*005c*/ 	.short	0x0380
        /*005e*/ 	.short	0x0018


	//----- nvinfo : EIATTR_SW_WAR
	.align		4
.L_17:
        /*0060*/ 	.byte	0x04, 0x36
        /*0062*/ 	.short	(.L_19 - .L_18)
.L_18:
        /*0064*/ 	.word	0x00000008
.L_19:


//--------------------- .nv.callgraph             --------------------------
	.section	.nv.callgraph,"",@"SHT_CUDA_CALLGRAPH"
	.align	4
	.sectionentsize	8
	.align		4
        /*0000*/ 	.word	0x00000000
	.align		4
        /*0004*/ 	.word	0xffffffff
	.align		4
        /*0008*/ 	.word	0x00000000
	.align		4
        /*000c*/ 	.word	0xfffffffe
	.align		4
        /*0010*/ 	.word	0x00000000
	.align		4
        /*0014*/ 	.word	0xfffffffd
	.align		4
        /*0018*/ 	.word	0x00000000
	.align		4
        /*001c*/ 	.word	0xfffffffc


//--------------------- .text._Z4add2PdPKdS1_     --------------------------
	.section	.text._Z4add2PdPKdS1_,"ax",@progbits
	.align	128
        .global         _Z4add2PdPKdS1_
        .type           _Z4add2PdPKdS1_,@function
        .size           _Z4add2PdPKdS1_,(.L_x_1 - _Z4add2PdPKdS1_)
        .other          _Z4add2PdPKdS1_,@"STO_CUDA_ENTRY STV_DEFAULT"
_Z4add2PdPKdS1_:
.text._Z4add2PdPKdS1_:
[----:B------:R-:W-:Y:S08]  /*0000*/  LDC R1, c[0x0][0x37c] ;  /* 0x0000df00ff017b82 */ /* 0x000ff00000000800 */
[----:B------:R-:W0:Y:S01]  /*0010*/  LDC.64 R2, c[0x0][0x388] ;  /* 0x0000e200ff027b82 */ /* 0x000e220000000a00 */
[----:B------:R-:W0:Y:S07]  /*0020*/  LDCU.64 UR4, c[0x0][0x358] ;  /* 0x00006b00ff0477ac */ /* 0x000e2e0008000a00 */
[----:B------:R-:W1:Y:S01]  /*0030*/  LDC.64 R4, c[0x0][0x390] ;  /* 0x0000e400ff047b82 */ /* 0x000e620000000a00 */
[----:B0-----:R-:W2:Y:S04]  /*0040*/  LDG.E.64 R2, desc[UR4][R2.64] ;  /* 0x0000000402027981 */ /* 0x001ea8000c1e1b00 */
[----:B-1----:R-:W2:Y:S03]  /*0050*/  LDG.E.64 R4, desc[UR4][R4.64] ;  /* 0x0000000404047981 */ /* 0x002ea6000c1e1b00 */
[----:B------:R-:W0:Y:S01]  /*0060*/  LDC.64 R8, c[0x0][0x380] ;  /* 0x0000e000ff087b82 */ /* 0x000e220000000a00 */
[----:B--2---:R-:W-:-:S07]  /*0070*/  DADD R6, R2, R4 ;  /* 0x0000000002067229 */ /* 0x004fce0000000004 */
[----:B0-----:R-:W-:Y:S01]  /*0080*/  STG.E.64 desc[UR4][R8.64], R6 ;  /* 0x0000000608007986 */ /* 0x001fe2000c101b04 */
[----:B------:R-:W-:Y:S05]  /*0090*/  EXIT ;  /* 0x000000000000794d */ /* 0x000fea0003800000 */
.L_x_0:
[----:B------:R-:W-:-:S00]  /*00a0*/  BRA `(.L_x_0) ;  /* 0xfffffffc00fc7947 */ /* 0x000fc0000383ffff */
[----:B------:R-:W-:-:S00]  /*00b0*/  NOP ;  /* 0x0000000000007918 */ /* 0x000fc00000000000 */
        /* <DEDUP_REMOVED lines=12> */
.L_x_1:


//--------------------- .nv.shared.reserved.0     --------------------------
	.section	.nv.shared.reserved.0,"aw",@nobits
	.weak		__nv_reservedSMEM_offset_0_alias
	.size		__nv_reservedSMEM_offset_0_alias, 0, 64
	.other		__nv_reservedSMEM_offset_0_alias,@"STO_CUDA_RESERVED_SHARED STV_DEFAULT"
__nv_reservedSMEM_offset_0_alias:
	.zero		0
	.zero		64


//--------------------- .nv.constant0._Z4add2PdPKdS1_ --------------------------
	.section	.nv.constant0._Z4add2PdPKdS1_,"a",@progbits
	.sectionflags	@""
	.align	4
.nv.constant0._Z4add2PdPKdS1_:
	.zero		920


//--------------------- SYMBOLS --------------------------

	.type		.nv.reservedSmem.offset0,@object
	.size		.nv.reservedSmem.offset0,0x4
